//
// Generated by NVIDIA NVVM Compiler
//
// Compiler Build ID: CL-36424714
// Cuda compilation tools, release 13.0, V13.0.88
// Based on NVVM 20.0.0
//

.version 9.0
.target sm_100
.address_size 64

	// .globl	_Z5initCv
.global .align 4 .b8 counts[10000000];
.global .align 4 .b8 reqs[160000];
.global .align 4 .b8 huge_arr_vol[500000000];
.global .align 4 .u32 d_counter1;
// _ZZ6BookItPiS_PbE2cc has been demoted

.visible .entry _Z5initCv()
{
	.reg .b32 	%r<2>;

	mov.b32 	%r1, 0;
	st.volatile.global.u32 	[d_counter1], %r1;
	ret;

}
	// .globl	_Z12setAllZeroesi
.visible .entry _Z12setAllZeroesi(
	.param .u32 _Z12setAllZeroesi_param_0
)
{
	.reg .pred 	%p<2>;
	.reg .b32 	%r<7>;
	.reg .b64 	%rd<4>;

	ld.param.u32 	%r2, [_Z12setAllZeroesi_param_0];
	mov.u32 	%r3, %ctaid.x;
	mov.u32 	%r4, %ntid.x;
	mov.u32 	%r5, %tid.x;
	mad.lo.s32 	%r1, %r3, %r4, %r5;
	setp.ge.s32 	%p1, %r1, %r2;
	@%p1 bra 	$L__BB1_2;
	mul.wide.s32 	%rd1, %r1, 4;
	mov.u64 	%rd2, counts;
	add.s64 	%rd3, %rd2, %rd1;
	mov.b32 	%r6, 0;
	st.volatile.global.u32 	[%rd3], %r6;
$L__BB1_2:
	ret;

}
	// .globl	_Z10setAllTruePbi
.visible .entry _Z10setAllTruePbi(
	.param .u64 .ptr .align 1 _Z10setAllTruePbi_param_0,
	.param .u32 _Z10setAllTruePbi_param_1
)
{
	.reg .pred 	%p<2>;
	.reg .b16 	%rs<2>;
	.reg .b32 	%r<6>;
	.reg .b64 	%rd<5>;

	ld.param.u64 	%rd1, [_Z10setAllTruePbi_param_0];
	ld.param.u32 	%r2, [_Z10setAllTruePbi_param_1];
	mov.u32 	%r3, %ctaid.x;
	mov.u32 	%r4, %ntid.x;
	mov.u32 	%r5, %tid.x;
	mad.lo.s32 	%r1, %r3, %r4, %r5;
	setp.ge.s32 	%p1, %r1, %r2;
	@%p1 bra 	$L__BB2_2;
	cvta.to.global.u64 	%rd2, %rd1;
	cvt.s64.s32 	%rd3, %r1;
	add.s64 	%rd4, %rd2, %rd3;
	mov.b16 	%rs1, 1;
	st.global.u8 	[%rd4], %rs1;
$L__BB2_2:
	ret;

}
	// .globl	_Z7setReqsPii
.visible .entry _Z7setReqsPii(
	.param .u64 .ptr .align 1 _Z7setReqsPii_param_0,
	.param .u32 _Z7setReqsPii_param_1
)
{
	.reg .pred 	%p<2>;
	.reg .b32 	%r<8>;
	.reg .b64 	%rd<7>;

	ld.param.u64 	%rd1, [_Z7setReqsPii_param_0];
	ld.param.u32 	%r2, [_Z7setReqsPii_param_1];
	mov.u32 	%r3, %ctaid.x;
	mov.u32 	%r4, %ntid.x;
	mov.u32 	%r5, %tid.x;
	mad.lo.s32 	%r1, %r3, %r4, %r5;
	shl.b32 	%r6, %r2, 3;
	setp.ge.s32 	%p1, %r1, %r6;
	@%p1 bra 	$L__BB3_2;
	cvta.to.global.u64 	%rd2, %rd1;
	mul.wide.s32 	%rd3, %r1, 4;
	add.s64 	%rd4, %rd2, %rd3;
	ld.global.u32 	%r7, [%rd4];
	mov.u64 	%rd5, reqs;
	add.s64 	%rd6, %rd5, %rd3;
	st.volatile.global.u32 	[%rd6], %r7;
$L__BB3_2:
	ret;

}
	// .globl	_Z10setHugeArrPii
.visible .entry _Z10setHugeArrPii(
	.param .u64 .ptr .align 1 _Z10setHugeArrPii_param_0,
	.param .u32 _Z10setHugeArrPii_param_1
)
{
	.reg .pred 	%p<2>;
	.reg .b32 	%r<7>;
	.reg .b64 	%rd<7>;

	ld.param.u64 	%rd1, [_Z10setHugeArrPii_param_0];
	ld.param.u32 	%r2, [_Z10setHugeArrPii_param_1];
	mov.u32 	%r3, %ctaid.x;
	mov.u32 	%r4, %ntid.x;
	mov.u32 	%r5, %tid.x;
	mad.lo.s32 	%r1, %r3, %r4, %r5;
	setp.ge.s32 	%p1, %r1, %r2;
	@%p1 bra 	$L__BB4_2;
	cvta.to.global.u64 	%rd2, %rd1;
	mul.wide.s32 	%rd3, %r1, 4;
	add.s64 	%rd4, %rd2, %rd3;
	ld.global.u32 	%r6, [%rd4];
	mov.u64 	%rd5, huge_arr_vol;
	add.s64 	%rd6, %rd5, %rd3;
	st.volatile.global.u32 	[%rd6], %r6;
$L__BB4_2:
	ret;

}
	// .globl	_Z6BookItPiS_Pb
.visible .entry _Z6BookItPiS_Pb(
	.param .u64 .ptr .align 1 _Z6BookItPiS_Pb_param_0,
	.param .u64 .ptr .align 1 _Z6BookItPiS_Pb_param_1,
	.param .u64 .ptr .align 1 _Z6BookItPiS_Pb_param_2
)
{
	.reg .pred 	%p<13>;
	.reg .b16 	%rs<2>;
	.reg .b32 	%r<30>;
	.reg .b64 	%rd<25>;
	// demoted variable
	.shared .align 4 .u32 _ZZ6BookItPiS_PbE2cc;
	ld.param.u64 	%rd4, [_Z6BookItPiS_Pb_param_0];
	ld.param.u64 	%rd6, [_Z6BookItPiS_Pb_param_1];
	ld.param.u64 	%rd5, [_Z6BookItPiS_Pb_param_2];
	cvta.to.global.u64 	%rd7, %rd6;
	mov.b32 	%r9, 0;
	st.shared.u32 	[_ZZ6BookItPiS_PbE2cc], %r9;
	mov.u32 	%r10, %ctaid.x;
	shl.b32 	%r11, %r10, 3;
	mov.u32 	%r1, %tid.x;
	mul.wide.s32 	%rd8, %r11, 4;
	mov.u64 	%rd9, reqs;
	add.s64 	%rd1, %rd9, %rd8;
	ld.volatile.global.u32 	%r2, [%rd1+4];
	ld.volatile.global.u32 	%r3, [%rd1+8];
	ld.volatile.global.u32 	%r4, [%rd1+12];
	ld.volatile.global.u32 	%r5, [%rd1+16];
	ld.volatile.global.u32 	%r6, [%rd1+20];
	ld.volatile.global.u32 	%r7, [%rd1+28];
	mul.wide.s32 	%rd10, %r2, 4;
	add.s64 	%rd11, %rd7, %rd10;
	ld.global.u32 	%r12, [%rd11];
	add.s32 	%r8, %r12, %r3;
	setp.ne.s32 	%p2, %r1, 0;
	@%p2 bra 	$L__BB5_3;
	mul.wide.s32 	%rd12, %r8, 4;
	mov.u64 	%rd13, counts;
	add.s64 	%rd2, %rd13, %rd12;
$L__BB5_2:
	ld.volatile.global.u32 	%r13, [%rd2];
	ld.volatile.global.u32 	%r14, [%rd2];
	atom.relaxed.global.cas.b32 	%r15, [%rd2], %r13, %r14;
	ld.volatile.global.u32 	%r16, [%rd1+24];
	ld.volatile.global.u32 	%r17, [%rd2];
	setp.gt.u32 	%p3, %r16, %r17;
	@%p3 bra 	$L__BB5_2;
$L__BB5_3:
	bar.sync 	0;
	cvta.to.global.u64 	%rd14, %rd4;
	add.s64 	%rd16, %rd14, %rd10;
	ld.global.u32 	%r18, [%rd16];
	mad.lo.s32 	%r19, %r7, %r3, %r18;
	setp.ge.s32 	%p4, %r1, %r4;
	setp.lt.s32 	%p5, %r1, %r5;
	and.pred  	%p1, %p4, %p5;
	add.s32 	%r21, %r19, %r1;
	mul.wide.s32 	%rd17, %r21, 4;
	mov.u64 	%rd18, huge_arr_vol;
	add.s64 	%rd3, %rd18, %rd17;
	not.pred 	%p6, %p1;
	@%p6 bra 	$L__BB5_6;
	ld.volatile.global.u32 	%r22, [%rd3];
	setp.ge.s32 	%p7, %r22, %r6;
	@%p7 bra 	$L__BB5_6;
	atom.shared.inc.u32 	%r23, [_ZZ6BookItPiS_PbE2cc], 55;
$L__BB5_6:
	bar.sync 	0;
	ld.shared.u32 	%r24, [_ZZ6BookItPiS_PbE2cc];
	setp.ne.s32 	%p8, %r24, 0;
	or.pred  	%p10, %p6, %p8;
	@%p10 bra 	$L__BB5_8;
	neg.s32 	%r26, %r6;
	atom.global.add.u32 	%r27, [%rd3], %r26;
$L__BB5_8:
	setp.ne.s32 	%p11, %r1, 0;
	bar.sync 	0;
	@%p11 bra 	$L__BB5_12;
	ld.shared.u32 	%r28, [_ZZ6BookItPiS_PbE2cc];
	setp.eq.s32 	%p12, %r28, 0;
	@%p12 bra 	$L__BB5_11;
	ld.volatile.global.s32 	%rd19, [%rd1];
	cvta.to.global.u64 	%rd20, %rd5;
	add.s64 	%rd21, %rd20, %rd19;
	mov.b16 	%rs1, 0;
	st.global.u8 	[%rd21], %rs1;
$L__BB5_11:
	mul.wide.s32 	%rd22, %r8, 4;
	mov.u64 	%rd23, counts;
	add.s64 	%rd24, %rd23, %rd22;
	atom.global.inc.u32 	%r29, [%rd24], 500000;
$L__BB5_12:
	bar.sync 	0;
	ret;

}


// ===== COMPILED SASS (sm_100) =====

	.target	sm_100

	.elftype	@"ET_EXEC"


//--------------------- .note.nv.tkinfo           --------------------------
	.section	.note.nv.tkinfo,"",@"SHT_NOTE"
	.sectionflags	@"SHF_NOTE_NV_TKINFO"
	.tkinfo
        /*0018*/ 	.word	0x00000002
        /*0030*/ 	.string	""
        /*0030*/ 	.string	"ptxas"
        /*0030*/ 	.string	"Cuda compilation tools, release 13.0, V13.0.88"
        /*0030*/ 	.string	"Build cuda_13.0.r13.0/compiler.36424714_0"
        /*0030*/ 	.string	"-arch sm_100 -m 64 "



//--------------------- .note.nv.cuinfo           --------------------------
	.section	.note.nv.cuinfo,"",@"SHT_NOTE"
	.sectionflags	@"SHF_NOTE_NV_CUINFO"
        /*0018*/ 	.short	0x0002
        /*001a*/ 	.short	0x0064
        /*001c*/ 	.short	0x0082
	.zero		2


//--------------------- .nv.info                  --------------------------
	.section	.nv.info,"",@"SHT_CUDA_INFO"
	.align	4


	//----- nvinfo : EIATTR_REGCOUNT
	.align		4
        /*0000*/ 	.byte	0x04, 0x2f
        /*0002*/ 	.short	(.L_5 - .L_4)
	.align		4
.L_4:
        /*0004*/ 	.word	index@(_Z5initCv)
        /*0008*/ 	.word	0x00000006


	//----- nvinfo : EIATTR_FRAME_SIZE
	.align		4
.L_5:
        /*000c*/ 	.byte	0x04, 0x11
        /*000e*/ 	.short	(.L_7 - .L_6)
	.align		4
.L_6:
        /*0010*/ 	.word	index@(_Z5initCv)
        /*0014*/ 	.word	0x00000000


	//----- nvinfo : EIATTR_REGCOUNT
	.align		4
.L_7:
        /*0018*/ 	.byte	0x04, 0x2f
        /*001a*/ 	.short	(.L_9 - .L_8)
	.align		4
.L_8:
        /*001c*/ 	.word	index@(_Z12setAllZeroesi)
        /*0020*/ 	.word	0x00000008


	//----- nvinfo : EIATTR_FRAME_SIZE
	.align		4
.L_9:
        /*0024*/ 	.byte	0x04, 0x11
        /*0026*/ 	.short	(.L_11 - .L_10)
	.align		4
.L_10:
        /*0028*/ 	.word	index@(_Z12setAllZeroesi)
        /*002c*/ 	.word	0x00000000


	//----- nvinfo : EIATTR_REGCOUNT
	.align		4
.L_11:
        /*0030*/ 	.byte	0x04, 0x2f
        /*0032*/ 	.short	(.L_13 - .L_12)
	.align		4
.L_12:
        /*0034*/ 	.word	index@(_Z10setAllTruePbi)
        /*0038*/ 	.word	0x00000007


	//----- nvinfo : EIATTR_FRAME_SIZE
	.align		4
.L_13:
        /*003c*/ 	.byte	0x04, 0x11
        /*003e*/ 	.short	(.L_15 - .L_14)
	.align		4
.L_14:
        /*0040*/ 	.word	index@(_Z10setAllTruePbi)
        /*0044*/ 	.word	0x00000000


	//----- nvinfo : EIATTR_REGCOUNT
	.align		4
.L_15:
        /*0048*/ 	.byte	0x04, 0x2f
        /*004a*/ 	.short	(.L_17 - .L_16)
	.align		4
.L_16:
        /*004c*/ 	.word	index@(_Z7setReqsPii)
        /*0050*/ 	.word	0x0000000a


	//----- nvinfo : EIATTR_FRAME_SIZE
	.align		4
.L_17:
        /*0054*/ 	.byte	0x04, 0x11
        /*0056*/ 	.short	(.L_19 - .L_18)
	.align		4
.L_18:
        /*0058*/ 	.word	index@(_Z7setReqsPii)
        /*005c*/ 	.word	0x00000000


	//----- nvinfo : EIATTR_REGCOUNT
	.align		4
.L_19:
        /*0060*/ 	.byte	0x04, 0x2f
        /*0062*/ 	.short	(.L_21 - .L_20)
	.align		4
.L_20:
        /*0064*/ 	.word	index@(_Z10setHugeArrPii)
        /*0068*/ 	.word	0x0000000a


	//----- nvinfo : EIATTR_FRAME_SIZE
	.align		4
.L_21:
        /*006c*/ 	.byte	0x04, 0x11
        /*006e*/ 	.short	(.L_23 - .L_22)
	.align		4
.L_22:
        /*0070*/ 	.word	index@(_Z10setHugeArrPii)
        /*0074*/ 	.word	0x00000000


	//----- nvinfo : EIATTR_REGCOUNT
	.align		4
.L_23:
        /*0078*/ 	.byte	0x04, 0x2f
        /*007a*/ 	.short	(.L_25 - .L_24)
	.align		4
.L_24:
        /*007c*/ 	.word	index@(_Z6BookItPiS_Pb)
        /*0080*/ 	.word	0x00000014


	//----- nvinfo : EIATTR_FRAME_SIZE
	.align		4
.L_25:
        /*0084*/ 	.byte	0x04, 0x11
        /*0086*/ 	.short	(.L_27 - .L_26)
	.align		4
.L_26:
        /*0088*/ 	.word	index@(_Z6BookItPiS_Pb)
        /*008c*/ 	.word	0x00000000


	//----- nvinfo : EIATTR_MIN_STACK_SIZE
	.align		4
.L_27:
        /*0090*/ 	.byte	0x04, 0x12
        /*0092*/ 	.short	(.L_29 - .L_28)
	.align		4
.L_28:
        /*0094*/ 	.word	index@(_Z6BookItPiS_Pb)
        /*0098*/ 	.word	0x00000000


	//----- nvinfo : EIATTR_MIN_STACK_SIZE
	.align		4
.L_29:
        /*009c*/ 	.byte	0x04, 0x12
        /*009e*/ 	.short	(.L_31 - .L_30)
	.align		4
.L_30:
        /*00a0*/ 	.word	index@(_Z10setHugeArrPii)
        /*00a4*/ 	.word	0x00000000


	//----- nvinfo : EIATTR_MIN_STACK_SIZE
	.align		4
.L_31:
        /*00a8*/ 	.byte	0x04, 0x12
        /*00aa*/ 	.short	(.L_33 - .L_32)
	.align		4
.L_32:
        /*00ac*/ 	.word	index@(_Z7setReqsPii)
        /*00b0*/ 	.word	0x00000000


	//----- nvinfo : EIATTR_MIN_STACK_SIZE
	.align		4
.L_33:
        /*00b4*/ 	.byte	0x04, 0x12
        /*00b6*/ 	.short	(.L_35 - .L_34)
	.align		4
.L_34:
        /*00b8*/ 	.word	index@(_Z10setAllTruePbi)
        /*00bc*/ 	.word	0x00000000


	//----- nvinfo : EIATTR_MIN_STACK_SIZE
	.align		4
.L_35:
        /*00c0*/ 	.byte	0x04, 0x12
        /*00c2*/ 	.short	(.L_37 - .L_36)
	.align		4
.L_36:
        /*00c4*/ 	.word	index@(_Z12setAllZeroesi)
        /*00c8*/ 	.word	0x00000000


	//----- nvinfo : EIATTR_MIN_STACK_SIZE
	.align		4
.L_37:
        /*00cc*/ 	.byte	0x04, 0x12
        /*00ce*/ 	.short	(.L_39 - .L_38)
	.align		4
.L_38:
        /*00d0*/ 	.word	index@(_Z5initCv)
        /*00d4*/ 	.word	0x00000000
.L_39:


//--------------------- .nv.compat                --------------------------
	.section	.nv.compat,"",@"SHT_CUDA_COMPAT_INFO"
	.align	4
        /*0000*/ 	.byte	0x02, 0x09, 0x00, 0x00, 0x02, 0x02, 0x01, 0x00, 0x02, 0x05, 0x05, 0x00, 0x03, 0x07, 0x01, 0x01
        /*0010*/ 	.byte	0x02, 0x03, 0x00, 0x00, 0x02, 0x06, 0x01, 0x00, 0x04, 0x0b, 0x08, 0x00, 0x09, 0x00, 0x00, 0x00
        /*0020*/ 	.byte	0x00, 0x00, 0x00, 0x00


//--------------------- .nv.info._Z6BookItPiS_Pb  --------------------------
	.section	.nv.info._Z6BookItPiS_Pb,"",@"SHT_CUDA_INFO"
	.sectionflags	@""
	.align	4


	//----- nvinfo : EIATTR_CUDA_API_VERSION
	.align		4
        /*0000*/ 	.byte	0x04, 0x37
        /*0002*/ 	.short	(.L_41 - .L_40)
.L_40:
        /*0004*/ 	.word	0x00000082


	//----- nvinfo : EIATTR_KPARAM_INFO
	.align		4
.L_41:
        /*0008*/ 	.byte	0x04, 0x17
        /*000a*/ 	.short	(.L_43 - .L_42)
.L_42:
        /*000c*/ 	.word	0x00000000
        /*0010*/ 	.short	0x0002
        /*0012*/ 	.short	0x0010
        /*0014*/ 	.byte	0x00, 0xf5, 0x21, 0x00


	//----- nvinfo : EIATTR_KPARAM_INFO
	.align		4
.L_43:
        /*0018*/ 	.byte	0x04, 0x17
        /*001a*/ 	.short	(.L_45 - .L_44)
.L_44:
        /*001c*/ 	.word	0x00000000
        /*0020*/ 	.short	0x0001
        /*0022*/ 	.short	0x0008
        /*0024*/ 	.byte	0x00, 0xf5, 0x21, 0x00


	//----- nvinfo : EIATTR_KPARAM_INFO
	.align		4
.L_45:
        /*0028*/ 	.byte	0x04, 0x17
        /*002a*/ 	.short	(.L_47 - .L_46)
.L_46:
        /*002c*/ 	.word	0x00000000
        /*0030*/ 	.short	0x0000
        /*0032*/ 	.short	0x0000
        /*0034*/ 	.byte	0x00, 0xf5, 0x21, 0x00


	//----- nvinfo : EIATTR_SPARSE_MMA_MASK
	.align		4
.L_47:
        /*0038*/ 	.byte	0x03, 0x50
        /*003a*/ 	.short	0x0000


	//----- nvinfo : EIATTR_MAXREG_COUNT
	.align		4
        /*003c*/ 	.byte	0x03, 0x1b
        /*003e*/ 	.short	0x00ff


	//----- nvinfo : EIATTR_NUM_BARRIERS
	.align		4
        /*0040*/ 	.byte	0x02, 0x4c
        /*0042*/ 	.byte	0x01
	.zero		1


	//----- nvinfo : EIATTR_MERCURY_ISA_VERSION
	.align		4
        /*0044*/ 	.byte	0x03, 0x5f
        /*0046*/ 	.short	0x0101


	//----- nvinfo : EIATTR_VRC_CTA_INIT_COUNT
	.align		4
        /*0048*/ 	.byte	0x02, 0x4a
	.zero		1
	.zero		1


	//----- nvinfo : EIATTR_EXIT_INSTR_OFFSETS
	.align		4
        /*004c*/ 	.byte	0x04, 0x1c
        /*004e*/ 	.short	(.L_49 - .L_48)


	//   ....[0]....
.L_48:
        /*0050*/ 	.word	0x000004d0


	//----- nvinfo : EIATTR_CRS_STACK_SIZE
	.align		4
.L_49:
        /*0054*/ 	.byte	0x04, 0x1e
        /*0056*/ 	.short	(.L_51 - .L_50)
.L_50:
        /*0058*/ 	.word	0x00000000


	//----- nvinfo : EIATTR_CBANK_PARAM_SIZE
	.align		4
.L_51:
        /*005c*/ 	.byte	0x03, 0x19
        /*005e*/ 	.short	0x0018


	//----- nvinfo : EIATTR_PARAM_CBANK
	.align		4
        /*0060*/ 	.byte	0x04, 0x0a
        /*0062*/ 	.short	(.L_53 - .L_52)
	.align		4
.L_52:
        /*0064*/ 	.word	index@(.nv.constant0._Z6BookItPiS_Pb)
        /*0068*/ 	.short	0x0380
        /*006a*/ 	.short	0x0018


	//----- nvinfo : EIATTR_SW_WAR
	.align		4
.L_53:
        /*006c*/ 	.byte	0x04, 0x36
        /*006e*/ 	.short	(.L_55 - .L_54)
.L_54:
        /*0070*/ 	.word	0x00000008
.L_55:


//--------------------- .nv.info._Z10setHugeArrPii --------------------------
	.section	.nv.info._Z10setHugeArrPii,"",@"SHT_CUDA_INFO"
	.sectionflags	@""
	.align	4


	//----- nvinfo : EIATTR_CUDA_API_VERSION
	.align		4
        /*0000*/ 	.byte	0x04, 0x37
        /*0002*/ 	.short	(.L_57 - .L_56)
.L_56:
        /*0004*/ 	.word	0x00000082


	//----- nvinfo : EIATTR_KPARAM_INFO
	.align		4
.L_57:
        /*0008*/ 	.byte	0x04, 0x17
        /*000a*/ 	.short	(.L_59 - .L_58)
.L_58:
        /*000c*/ 	.word	0x00000000
        /*0010*/ 	.short	0x0001
        /*0012*/ 	.short	0x0008
        /*0014*/ 	.byte	0x00, 0xf0, 0x11, 0x00


	//----- nvinfo : EIATTR_KPARAM_INFO
	.align		4
.L_59:
        /*0018*/ 	.byte	0x04, 0x17
        /*001a*/ 	.short	(.L_61 - .L_60)
.L_60:
        /*001c*/ 	.word	0x00000000
        /*0020*/ 	.short	0x0000
        /*0022*/ 	.short	0x0000
        /*0024*/ 	.byte	0x00, 0xf5, 0x21, 0x00


	//----- nvinfo : EIATTR_SPARSE_MMA_MASK
	.align		4
.L_61:
        /*0028*/ 	.byte	0x03, 0x50
        /*002a*/ 	.short	0x0000


	//----- nvinfo : EIATTR_MAXREG_COUNT
	.align		4
        /*002c*/ 	.byte	0x03, 0x1b
        /*002e*/ 	.short	0x00ff


	//----- nvinfo : EIATTR_MERCURY_ISA_VERSION
	.align		4
        /*0030*/ 	.byte	0x03, 0x5f
        /*0032*/ 	.short	0x0101


	//----- nvinfo : EIATTR_VRC_CTA_INIT_COUNT
	.align		4
        /*0034*/ 	.byte	0x02, 0x4a
	.zero		1
	.zero		1


	//----- nvinfo : EIATTR_EXIT_INSTR_OFFSETS
	.align		4
        /*0038*/ 	.byte	0x04, 0x1c
        /*003a*/ 	.short	(.L_63 - .L_62)


	//   ....[0]....
.L_62:
        /*003c*/ 	.word	0x00000070


	//   ....[1]....
        /*0040*/ 	.word	0x000000f0


	//----- nvinfo : EIATTR_CBANK_PARAM_SIZE
	.align		4
.L_63:
        /*0044*/ 	.byte	0x03, 0x19
        /*0046*/ 	.short	0x000c


	//----- nvinfo : EIATTR_PARAM_CBANK
	.align		4
        /*0048*/ 	.byte	0x04, 0x0a
        /*004a*/ 	.short	(.L_65 - .L_64)
	.align		4
.L_64:
        /*004c*/ 	.word	index@(.nv.constant0._Z10setHugeArrPii)
        /*0050*/ 	.short	0x0380
        /*0052*/ 	.short	0x000c


	//----- nvinfo : EIATTR_SW_WAR
	.align		4
.L_65:
        /*0054*/ 	.byte	0x04, 0x36
        /*0056*/ 	.short	(.L_67 - .L_66)
.L_66:
        /*0058*/ 	.word	0x00000008
.L_67:


//--------------------- .nv.info._Z7setReqsPii    --------------------------
	.section	.nv.info._Z7setReqsPii,"",@"SHT_CUDA_INFO"
	.sectionflags	@""
	.align	4


	//----- nvinfo : EIATTR_CUDA_API_VERSION
	.align		4
        /*0000*/ 	.byte	0x04, 0x37
        /*0002*/ 	.short	(.L_69 - .L_68)
.L_68:
        /*0004*/ 	.word	0x00000082


	//----- nvinfo : EIATTR_KPARAM_INFO
	.align		4
.L_69:
        /*0008*/ 	.byte	0x04, 0x17
        /*000a*/ 	.short	(.L_71 - .L_70)
.L_70:
        /*000c*/ 	.word	0x00000000
        /*0010*/ 	.short	0x0001
        /*0012*/ 	.short	0x0008
        /*0014*/ 	.byte	0x00, 0xf0, 0x11, 0x00


	//----- nvinfo : EIATTR_KPARAM_INFO
	.align		4
.L_71:
        /*0018*/ 	.byte	0x04, 0x17
        /*001a*/ 	.short	(.L_73 - .L_72)
.L_72:
        /*001c*/ 	.word	0x00000000
        /*0020*/ 	.short	0x0000
        /*0022*/ 	.short	0x0000
        /*0024*/ 	.byte	0x00, 0xf5, 0x21, 0x00


	//----- nvinfo : EIATTR_SPARSE_MMA_MASK
	.align		4
.L_73:
        /*0028*/ 	.byte	0x03, 0x50
        /*002a*/ 	.short	0x0000


	//----- nvinfo : EIATTR_MAXREG_COUNT
	.align		4
        /*002c*/ 	.byte	0x03, 0x1b
        /*002e*/ 	.short	0x00ff


	//----- nvinfo : EIATTR_MERCURY_ISA_VERSION
	.align		4
        /*0030*/ 	.byte	0x03, 0x5f
        /*0032*/ 	.short	0x0101


	//----- nvinfo : EIATTR_VRC_CTA_INIT_COUNT
	.align		4
        /*0034*/ 	.byte	0x02, 0x4a
	.zero		1
	.zero		1


	//----- nvinfo : EIATTR_EXIT_INSTR_OFFSETS
	.align		4
        /*0038*/ 	.byte	0x04, 0x1c
        /*003a*/ 	.short	(.L_75 - .L_74)


	//   ....[0]....
.L_74:
        /*003c*/ 	.word	0x00000080


	//   ....[1]....
        /*0040*/ 	.word	0x00000100


	//----- nvinfo : EIATTR_CBANK_PARAM_SIZE
	.align		4
.L_75:
        /*0044*/ 	.byte	0x03, 0x19
        /*0046*/ 	.short	0x000c


	//----- nvinfo : EIATTR_PARAM_CBANK
	.align		4
        /*0048*/ 	.byte	0x04, 0x0a
        /*004a*/ 	.short	(.L_77 - .L_76)
	.align		4
.L_76:
        /*004c*/ 	.word	index@(.nv.constant0._Z7setReqsPii)
        /*0050*/ 	.short	0x0380
        /*0052*/ 	.short	0x000c


	//----- nvinfo : EIATTR_SW_WAR
	.align		4
.L_77:
        /*0054*/ 	.byte	0x04, 0x36
        /*0056*/ 	.short	(.L_79 - .L_78)
.L_78:
        /*0058*/ 	.word	0x00000008
.L_79:


//--------------------- .nv.info._Z10setAllTruePbi --------------------------
	.section	.nv.info._Z10setAllTruePbi,"",@"SHT_CUDA_INFO"
	.sectionflags	@""
	.align	4


	//----- nvinfo : EIATTR_CUDA_API_VERSION
	.align		4
        /*0000*/ 	.byte	0x04, 0x37
        /*0002*/ 	.short	(.L_81 - .L_80)
.L_80:
        /*0004*/ 	.word	0x00000082


	//----- nvinfo : EIATTR_KPARAM_INFO
	.align		4
.L_81:
        /*0008*/ 	.byte	0x04, 0x17
        /*000a*/ 	.short	(.L_83 - .L_82)
.L_82:
        /*000c*/ 	.word	0x00000000
        /*0010*/ 	.short	0x0001
        /*0012*/ 	.short	0x0008
        /*0014*/ 	.byte	0x00, 0xf0, 0x11, 0x00


	//----- nvinfo : EIATTR_KPARAM_INFO
	.align		4
.L_83:
        /*0018*/ 	.byte	0x04, 0x17
        /*001a*/ 	.short	(.L_85 - .L_84)
.L_84:
        /*001c*/ 	.word	0x00000000
        /*0020*/ 	.short	0x0000
        /*0022*/ 	.short	0x0000
        /*0024*/ 	.byte	0x00, 0xf5, 0x21, 0x00


	//----- nvinfo : EIATTR_SPARSE_MMA_MASK
	.align		4
.L_85:
        /*0028*/ 	.byte	0x03, 0x50
        /*002a*/ 	.short	0x0000


	//----- nvinfo : EIATTR_MAXREG_COUNT
	.align		4
        /*002c*/ 	.byte	0x03, 0x1b
        /*002e*/ 	.short	0x00ff


	//----- nvinfo : EIATTR_MERCURY_ISA_VERSION
	.align		4
        /*0030*/ 	.byte	0x03, 0x5f
        /*0032*/ 	.short	0x0101


	//----- nvinfo : EIATTR_VRC_CTA_INIT_COUNT
	.align		4
        /*0034*/ 	.byte	0x02, 0x4a
	.zero		1
	.zero		1


	//----- nvinfo : EIATTR_EXIT_INSTR_OFFSETS
	.align		4
        /*0038*/ 	.byte	0x04, 0x1c
        /*003a*/ 	.short	(.L_87 - .L_86)


	//   ....[0]....
.L_86:
        /*003c*/ 	.word	0x00000070


	//   ....[1]....
        /*0040*/ 	.word	0x000000f0


	//----- nvinfo : EIATTR_CBANK_PARAM_SIZE
	.align		4
.L_87:
        /*0044*/ 	.byte	0x03, 0x19
        /*0046*/ 	.short	0x000c


	//----- nvinfo : EIATTR_PARAM_CBANK
	.align		4
        /*0048*/ 	.byte	0x04, 0x0a
        /*004a*/ 	.short	(.L_89 - .L_88)
	.align		4
.L_88:
        /*004c*/ 	.word	index@(.nv.constant0._Z10setAllTruePbi)
        /*0050*/ 	.short	0x0380
        /*0052*/ 	.short	0x000c


	//----- nvinfo : EIATTR_SW_WAR
	.align		4
.L_89:
        /*0054*/ 	.byte	0x04, 0x36
        /*0056*/ 	.short	(.L_91 - .L_90)
.L_90:
        /*0058*/ 	.word	0x00000008
.L_91:


//--------------------- .nv.info._Z12setAllZeroesi --------------------------
	.section	.nv.info._Z12setAllZeroesi,"",@"SHT_CUDA_INFO"
	.sectionflags	@""
	.align	4


	//----- nvinfo : EIATTR_CUDA_API_VERSION
	.align		4
        /*0000*/ 	.byte	0x04, 0x37
        /*0002*/ 	.short	(.L_93 - .L_92)
.L_92:
        /*0004*/ 	.word	0x00000082


	//----- nvinfo : EIATTR_KPARAM_INFO
	.align		4
.L_93:
        /*0008*/ 	.byte	0x04, 0x17
        /*000a*/ 	.short	(.L_95 - .L_94)
.L_94:
        /*000c*/ 	.word	0x00000000
        /*0010*/ 	.short	0x0000
        /*0012*/ 	.short	0x0000
        /*0014*/ 	.byte	0x00, 0xf0, 0x11, 0x00


	//----- nvinfo : EIATTR_SPARSE_MMA_MASK
	.align		4
.L_95:
        /*0018*/ 	.byte	0x03, 0x50
        /*001a*/ 	.short	0x0000


	//----- nvinfo : EIATTR_MAXREG_COUNT
	.align		4
        /*001c*/ 	.byte	0x03, 0x1b
        /*001e*/ 	.short	0x00ff


	//----- nvinfo : EIATTR_MERCURY_ISA_VERSION
	.align		4
        /*0020*/ 	.byte	0x03, 0x5f
        /*0022*/ 	.short	0x0101


	//----- nvinfo : EIATTR_VRC_CTA_INIT_COUNT
	.align		4
        /*0024*/ 	.byte	0x02, 0x4a
	.zero		1
	.zero		1


	//----- nvinfo : EIATTR_EXIT_INSTR_OFFSETS
	.align		4
        /*0028*/ 	.byte	0x04, 0x1c
        /*002a*/ 	.short	(.L_97 - .L_96)


	//   ....[0]....
.L_96:
        /*002c*/ 	.word	0x00000070


	//   ....[1]....
        /*0030*/ 	.word	0x000000c0


	//----- nvinfo : EIATTR_CBANK_PARAM_SIZE
	.align		4
.L_97:
        /*0034*/ 	.byte	0x03, 0x19
        /*0036*/ 	.short	0x0004


	//----- nvinfo : EIATTR_PARAM_CBANK
	.align		4
        /*0038*/ 	.byte	0x04, 0x0a
        /*003a*/ 	.short	(.L_99 - .L_98)
	.align		4
.L_98:
        /*003c*/ 	.word	index@(.nv.constant0._Z12setAllZeroesi)
        /*0040*/ 	.short	0x0380
        /*0042*/ 	.short	0x0004


	//----- nvinfo : EIATTR_SW_WAR
	.align		4
.L_99:
        /*0044*/ 	.byte	0x04, 0x36
        /*0046*/ 	.short	(.L_101 - .L_100)
.L_100:
        /*0048*/ 	.word	0x00000008
.L_101:


//--------------------- .nv.info._Z5initCv        --------------------------
	.section	.nv.info._Z5initCv,"",@"SHT_CUDA_INFO"
	.sectionflags	@""
	.align	4


	//----- nvinfo : EIATTR_CUDA_API_VERSION
	.align		4
        /*0000*/ 	.byte	0x04, 0x37
        /*0002*/ 	.short	(.L_103 - .L_102)
.L_102:
        /*0004*/ 	.word	0x00000082


	//----- nvinfo : EIATTR_SPARSE_MMA_MASK
	.align		4
.L_103:
        /*0008*/ 	.byte	0x03, 0x50
        /*000a*/ 	.short	0x0000


	//----- nvinfo : EIATTR_MAXREG_COUNT
	.align		4
        /*000c*/ 	.byte	0x03, 0x1b
        /*000e*/ 	.short	0x00ff


	//----- nvinfo : EIATTR_MERCURY_ISA_VERSION
	.align		4
        /*0010*/ 	.byte	0x03, 0x5f
        /*0012*/ 	.short	0x0101


	//----- nvinfo : EIATTR_VRC_CTA_INIT_COUNT
	.align		4
        /*0014*/ 	.byte	0x02, 0x4a
	.zero		1
	.zero		1


	//----- nvinfo : EIATTR_EXIT_INSTR_OFFSETS
	.align		4
        /*0018*/ 	.byte	0x04, 0x1c
        /*001a*/ 	.short	(.L_105 - .L_104)


	//   ....[0]....
.L_104:
        /*001c*/ 	.word	0x00000040


	//----- nvinfo : EIATTR_SW_WAR
	.align		4
.L_105:
        /*0020*/ 	.byte	0x04, 0x36
        /*0022*/ 	.short	(.L_107 - .L_106)
.L_106:
        /*0024*/ 	.word	0x00000008
.L_107:


//--------------------- .nv.callgraph             --------------------------
	.section	.nv.callgraph,"",@"SHT_CUDA_CALLGRAPH"
	.align	4
	.sectionentsize	8
	.align		4
        /*0000*/ 	.word	0x00000000
	.align		4
        /*0004*/ 	.word	0xffffffff
	.align		4
        /*0008*/ 	.word	0x00000000
	.align		4
        /*000c*/ 	.word	0xfffffffe
	.align		4
        /*0010*/ 	.word	0x00000000
	.align		4
        /*0014*/ 	.word	0xfffffffd
	.align		4
        /*0018*/ 	.word	0x00000000
	.align		4
        /*001c*/ 	.word	0xfffffffc


//--------------------- .nv.constant4             --------------------------
	.section	.nv.constant4,"a",@progbits
	.align	8
	.align		8
.nv.constant4:
        /*0000*/ 	.dword	counts
	.align		8
        /*0008*/ 	.dword	reqs
	.align		8
        /*0010*/ 	.dword	huge_arr_vol
	.align		8
        /*0018*/ 	.dword	d_counter1


//--------------------- .text._Z6BookItPiS_Pb     --------------------------
	.section	.text._Z6BookItPiS_Pb,"ax",@progbits
	.align	128
        .global         _Z6BookItPiS_Pb
        .type           _Z6BookItPiS_Pb,@function
        .size           _Z6BookItPiS_Pb,(.L_x_15 - _Z6BookItPiS_Pb)
        .other          _Z6BookItPiS_Pb,@"STO_CUDA_ENTRY STV_DEFAULT"
_Z6BookItPiS_Pb:
.text._Z6BookItPiS_Pb:
[----:B------:R-:W-:Y:S01]  /*0000*/  LDC R1, c[0x0][0x37c] ;  /* 0x0000df00ff017b82 */ /* 0x000fe20000000800 */
[----:B------:R-:W0:Y:S07]  /*0010*/  S2R R5, SR_CTAID.X ;  /* 0x0000000000057919 */ /* 0x000e2e0000002500 */
[----:B------:R-:W1:Y:S01]  /*0020*/  LDC.64 R2, c[0x4][0x8] ;  /* 0x01000200ff027b82 */ /* 0x000e620000000a00 */
[----:B------:R-:W2:Y:S07]  /*0030*/  LDCU.64 UR6, c[0x0][0x358] ;  /* 0x00006b00ff0677ac */ /* 0x000eae0008000a00 */
[----:B------:R-:W3:Y:S01]  /*0040*/  LDC.64 R6, c[0x0][0x388] ;  /* 0x0000e200ff067b82 */ /* 0x000ee20000000a00 */
[----:B0-----:R-:W-:-:S04]  /*0050*/  IMAD.SHL.U32 R5, R5, 0x8, RZ ;  /* 0x0000000805057824 */ /* 0x001fc800078e00ff */
[----:B-1----:R-:W-:-:S03]  /*0060*/  IMAD.WIDE R2, R5, 0x4, R2 ;  /* 0x0000000405027825 */ /* 0x002fc600078e0202 */
[----:B------:R-:W0:Y:S02]  /*0070*/  LDC.64 R4, c[0x0][0x380] ;  /* 0x0000e000ff047b82 */ /* 0x000e240000000a00 */
[----:B--2---:R-:W3:Y:S04]  /*0080*/  LDG.E.STRONG.SYS R9, desc[UR6][R2.64+0x4] ;  /* 0x0000040602097981 */ /* 0x004ee8000c1f5900 */
[----:B------:R-:W2:Y:S02]  /*0090*/  LDG.E.STRONG.SYS R8, desc[UR6][R2.64+0x8] ;  /* 0x0000080602087981 */ /* 0x000ea4000c1f5900 */
[----:B------:R-:W1:Y:S01]  /*00a0*/  S2UR UR5, SR_CgaCtaId ;  /* 0x00000000000579c3 */ /* 0x000e620000008800 */
[----:B------:R-:W4:Y:S01]  /*00b0*/  S2R R16, SR_TID.X ;  /* 0x0000000000107919 */ /* 0x000f220000002100 */
[----:B------:R-:W-:Y:S01]  /*00c0*/  UMOV UR4, 0x400 ;  /* 0x0000040000047882 */ /* 0x000fe20000000000 */
[----:B---3--:R-:W-:-:S04]  /*00d0*/  IMAD.WIDE R6, R9, 0x4, R6 ;  /* 0x0000000409067825 */ /* 0x008fc800078e0206 */
[----:B0-----:R-:W-:Y:S02]  /*00e0*/  IMAD.WIDE R4, R9, 0x4, R4 ;  /* 0x0000000409047825 */ /* 0x001fe400078e0204 */
[----:B------:R-:W2:Y:S04]  /*00f0*/  LDG.E R7, desc[UR6][R6.64] ;  /* 0x0000000606077981 */ /* 0x000ea8000c1e1900 */
[----:B------:R0:W5:Y:S04]  /*0100*/  LDG.E.STRONG.SYS R9, desc[UR6][R2.64+0xc] ;  /* 0x00000c0602097981 */ /* 0x000168000c1f5900 */
[----:B------:R0:W5:Y:S04]  /*0110*/  LDG.E.STRONG.SYS R10, desc[UR6][R2.64+0x10] ;  /* 0x00001006020a7981 */ /* 0x000168000c1f5900 */
[----:B------:R0:W5:Y:S04]  /*0120*/  LDG.E.STRONG.SYS R11, desc[UR6][R2.64+0x14] ;  /* 0x00001406020b7981 */ /* 0x000168000c1f5900 */
[----:B------:R0:W5:Y:S01]  /*0130*/  LDG.E.STRONG.SYS R13, desc[UR6][R2.64+0x1c] ;  /* 0x00001c06020d7981 */ /* 0x000162000c1f5900 */
[----:B-1----:R-:W-:Y:S01]  /*0140*/  ULEA UR4, UR5, UR4, 0x18 ;  /* 0x0000000405047291 */ /* 0x002fe2000f8ec0ff */
[----:B----4-:R-:W-:-:S08]  /*0150*/  ISETP.NE.AND P1, PT, R16, RZ, PT ;  /* 0x000000ff1000720c */ /* 0x010fd00003f25270 */
[----:B------:R-:W-:Y:S01]  /*0160*/  STS [UR4], RZ ;  /* 0x000000ffff007988 */ /* 0x000fe20008000804 */
[----:B--2---:R-:W-:-:S04]  /*0170*/  IMAD.IADD R0, R8, 0x1, R7 ;  /* 0x0000000108007824 */ /* 0x004fc800078e0207 */
[----:B0-----:R-:W-:Y:S05]  /*0180*/  @P1 BRA `(.L_x_0) ;  /* 0x0000000000281947 */ /* 0x001fea0003800000 */
[----:B------:R-:W0:Y:S02]  /*0190*/  LDC.64 R6, c[0x4][RZ] ;  /* 0x01000000ff067b82 */ /* 0x000e240000000a00 */
[----:B0-----:R-:W-:-:S07]  /*01a0*/  IMAD.WIDE R6, R0, 0x4, R6 ;  /* 0x0000000400067825 */ /* 0x001fce00078e0206 */
.L_x_1:
[----:B------:R-:W2:Y:S04]  /*01b0*/  LDG.E.STRONG.SYS R14, desc[UR6][R6.64] ;  /* 0x00000006060e7981 */ /* 0x000ea8000c1f5900 */
[----:B------:R-:W2:Y:S01]  /*01c0*/  LDG.E.STRONG.SYS R15, desc[UR6][R6.64] ;  /* 0x00000006060f7981 */ /* 0x000ea2000c1f5900 */
[----:B------:R-:W-:Y:S05]  /*01d0*/  YIELD ;  /* 0x0000000000007946 */ /* 0x000fea0003800000 */
[----:B--2--5:R0:W5:Y:S04]  /*01e0*/  ATOMG.E.CAS.STRONG.GPU PT, RZ, [R6], R14, R15 ;  /* 0x0000000e06ff73a9 */ /* 0x02416800001ee10f */
[----:B------:R-:W2:Y:S04]  /*01f0*/  LDG.E.STRONG.SYS R12, desc[UR6][R2.64+0x18] ;  /* 0x00001806020c7981 */ /* 0x000ea8000c1f5900 */
[----:B------:R-:W2:Y:S02]  /*0200*/  LDG.E.STRONG.SYS R17, desc[UR6][R6.64] ;  /* 0x0000000606117981 */ /* 0x000ea4000c1f5900 */
[----:B--2---:R-:W-:-:S13]  /*0210*/  ISETP.GT.U32.AND P0, PT, R12, R17, PT ;  /* 0x000000110c00720c */ /* 0x004fda0003f04070 */
[----:B0-----:R-:W-:Y:S05]  /*0220*/  @P0 BRA `(.L_x_1) ;  /* 0xfffffffc00e00947 */ /* 0x001fea000383ffff */
.L_x_0:
[----:B------:R-:W-:Y:S05]  /*0230*/  WARPSYNC.ALL ;  /* 0x0000000000007948 */ /* 0x000fea0003800000 */
[----:B------:R-:W-:Y:S08]  /*0240*/  BAR.SYNC.DEFER_BLOCKING 0x0 ;  /* 0x0000000000007b1d */ /* 0x000ff00000010000 */
[----:B------:R-:W0:Y:S01]  /*0250*/  LDC.64 R6, c[0x4][0x10] ;  /* 0x01000400ff067b82 */ /* 0x000e220000000a00 */
[----:B------:R-:W2:Y:S01]  /*0260*/  LDG.E R4, desc[UR6][R4.64] ;  /* 0x0000000604047981 */ /* 0x000ea2000c1e1900 */
[C---:B-----5:R-:W-:Y:S01]  /*0270*/  ISETP.GE.AND P0, PT, R16.reuse, R10, PT ;  /* 0x0000000a1000720c */ /* 0x060fe20003f06270 */
[----:B------:R-:W-:Y:S03]  /*0280*/  BSSY.RECONVERGENT B0, `(.L_x_2) ;  /* 0x000000b000007945 */ /* 0x000fe60003800200 */
[----:B------:R-:W-:Y:S01]  /*0290*/  ISETP.GE.AND P0, PT, R16, R9, !P0 ;  /* 0x000000091000720c */ /* 0x000fe20004706270 */
[----:B--2---:R-:W-:-:S05]  /*02a0*/  IMAD R13, R8, R13, R4 ;  /* 0x0000000d080d7224 */ /* 0x004fca00078e0204 */
[----:B------:R-:W-:-:S05]  /*02b0*/  IADD3 R13, PT, PT, R13, R16, RZ ;  /* 0x000000100d0d7210 */ /* 0x000fca0007ffe0ff */
[----:B0-----:R-:W-:Y:S02]  /*02c0*/  IMAD.WIDE R6, R13, 0x4, R6 ;  /* 0x000000040d067825 */ /* 0x001fe400078e0206 */
[----:B------:R-:W-:Y:S05]  /*02d0*/  @!P0 BRA `(.L_x_3) ;  /* 0x0000000000148947 */ /* 0x000fea0003800000 */
[----:B------:R-:W2:Y:S02]  /*02e0*/  LDG.E.STRONG.SYS R4, desc[UR6][R6.64] ;  /* 0x0000000606047981 */ /* 0x000ea4000c1f5900 */
[----:B--2---:R-:W-:-:S13]  /*02f0*/  ISETP.GE.AND P2, PT, R4, R11, PT ;  /* 0x0000000b0400720c */ /* 0x004fda0003f46270 */
[----:B------:R-:W-:Y:S05]  /*0300*/  @P2 BRA `(.L_x_3) ;  /* 0x0000000000082947 */ /* 0x000fea0003800000 */
[----:B------:R-:W-:-:S05]  /*0310*/  IMAD.MOV.U32 R4, RZ, RZ, 0x37 ;  /* 0x00000037ff047424 */ /* 0x000fca00078e00ff */
[----:B------:R0:W-:Y:S02]  /*0320*/  ATOMS.INC RZ, [UR4], R4 ;  /* 0x00000004ffff798c */ /* 0x0001e40009800004 */
.L_x_3:
[----:B------:R-:W-:Y:S05]  /*0330*/  BSYNC.RECONVERGENT B0 ;  /* 0x0000000000007941 */ /* 0x000fea0003800200 */
.L_x_2:
[----:B------:R-:W-:Y:S06]  /*0340*/  BAR.SYNC.DEFER_BLOCKING 0x0 ;  /* 0x0000000000007b1d */ /* 0x000fec0000010000 */
[----:B------:R-:W-:Y:S01]  /*0350*/  BSSY.RECONVERGENT B0, `(.L_x_4) ;  /* 0x0000006000007945 */ /* 0x000fe20003800200 */
[----:B0-----:R-:W0:Y:S02]  /*0360*/  LDS R4, [UR4] ;  /* 0x00000004ff047984 */ /* 0x001e240008000800 */
[----:B0-----:R-:W-:-:S13]  /*0370*/  ISETP.NE.OR P0, PT, R4, RZ, !P0 ;  /* 0x000000ff0400720c */ /* 0x001fda0004705670 */
[----:B------:R-:W-:Y:S05]  /*0380*/  @P0 BRA `(.L_x_5) ;  /* 0x0000000000080947 */ /* 0x000fea0003800000 */
[----:B------:R-:W-:-:S05]  /*0390*/  IADD3 R11, PT, PT, -R11, RZ, RZ ;  /* 0x000000ff0b0b7210 */ /* 0x000fca0007ffe1ff */
[----:B------:R0:W-:Y:S02]  /*03a0*/  REDG.E.ADD.STRONG.GPU desc[UR6][R6.64], R11 ;  /* 0x0000000b0600798e */ /* 0x0001e4000c12e106 */
.L_x_5:
[----:B------:R-:W-:Y:S05]  /*03b0*/  BSYNC.RECONVERGENT B0 ;  /* 0x0000000000007941 */ /* 0x000fea0003800200 */
.L_x_4:
[----:B------:R-:W-:Y:S06]  /*03c0*/  BAR.SYNC.DEFER_BLOCKING 0x0 ;  /* 0x0000000000007b1d */ /* 0x000fec0000010000 */
[----:B------:R-:W-:Y:S04]  /*03d0*/  BSSY.RECONVERGENT B0, `(.L_x_6) ;  /* 0x000000e000007945 */ /* 0x000fe80003800200 */
[----:B------:R-:W-:Y:S05]  /*03e0*/  @P1 BRA `(.L_x_7) ;  /* 0x0000000000301947 */ /* 0x000fea0003800000 */
[----:B0-----:R-:W0:Y:S01]  /*03f0*/  LDS R6, [UR4] ;  /* 0x00000004ff067984 */ /* 0x001e220008000800 */
[----:B------:R-:W1:Y:S01]  /*0400*/  LDC.64 R4, c[0x4][RZ] ;  /* 0x01000000ff047b82 */ /* 0x000e620000000a00 */
[----:B------:R-:W-:Y:S01]  /*0410*/  IMAD.MOV.U32 R9, RZ, RZ, 0x7a120 ;  /* 0x0007a120ff097424 */ /* 0x000fe200078e00ff */
[----:B0-----:R-:W-:Y:S01]  /*0420*/  ISETP.NE.AND P0, PT, R6, RZ, PT ;  /* 0x000000ff0600720c */ /* 0x001fe20003f05270 */
[----:B-1----:R-:W-:-:S12]  /*0430*/  IMAD.WIDE R6, R0, 0x4, R4 ;  /* 0x0000000400067825 */ /* 0x002fd800078e0204 */
[----:B------:R-:W-:Y:S05]  /*0440*/  @!P0 BRA `(.L_x_8) ;  /* 0x0000000000148947 */ /* 0x000fea0003800000 */
[----:B------:R-:W2:Y:S01]  /*0450*/  LDG.E.STRONG.SYS R2, desc[UR6][R2.64] ;  /* 0x0000000602027981 */ /* 0x000ea2000c1f5900 */
[----:B------:R-:W2:Y:S02]  /*0460*/  LDC.64 R4, c[0x0][0x390] ;  /* 0x0000e400ff047b82 */ /* 0x000ea40000000a00 */
[----:B--2---:R-:W-:-:S04]  /*0470*/  IADD3 R4, P0, PT, R2, R4, RZ ;  /* 0x0000000402047210 */ /* 0x004fc80007f1e0ff */
[----:B------:R-:W-:-:S05]  /*0480*/  LEA.HI.X.SX32 R5, R2, R5, 0x1, P0 ;  /* 0x0000000502057211 */ /* 0x000fca00000f0eff */
[----:B------:R0:W-:Y:S04]  /*0490*/  STG.E.U8 desc[UR6][R4.64], RZ ;  /* 0x000000ff04007986 */ /* 0x0001e8000c101106 */
.L_x_8:
[----:B------:R1:W-:Y:S02]  /*04a0*/  REDG.E.INC.STRONG.GPU desc[UR6][R6.64], R9 ;  /* 0x000000090600798e */ /* 0x0003e4000d92e106 */
.L_x_7:
[----:B------:R-:W-:Y:S05]  /*04b0*/  BSYNC.RECONVERGENT B0 ;  /* 0x0000000000007941 */ /* 0x000fea0003800200 */
.L_x_6:
[----:B------:R-:W-:Y:S06]  /*04c0*/  BAR.SYNC.DEFER_BLOCKING 0x0 ;  /* 0x0000000000007b1d */ /* 0x000fec0000010000 */
[----:B------:R-:W-:Y:S05]  /*04d0*/  EXIT ;  /* 0x000000000000794d */ /* 0x000fea0003800000 */
.L_x_9:
[----:B------:R-:W-:-:S00]  /*04e0*/  BRA `(.L_x_9) ;  /* 0xfffffffc00fc7947 */ /* 0x000fc0000383ffff */
[----:B------:R-:W-:-:S00]  /*04f0*/  NOP ;  /* 0x0000000000007918 */ /* 0x000fc00000000000 */
        /* <DEDUP_REMOVED lines=8> */
.L_x_15:


//--------------------- .text._Z10setHugeArrPii   --------------------------
	.section	.text._Z10setHugeArrPii,"ax",@progbits
	.align	128
        .global         _Z10setHugeArrPii
        .type           _Z10setHugeArrPii,@function
        .size           _Z10setHugeArrPii,(.L_x_16 - _Z10setHugeArrPii)
        .other          _Z10setHugeArrPii,@"STO_CUDA_ENTRY STV_DEFAULT"
_Z10setHugeArrPii:
.text._Z10setHugeArrPii:
[----:B------:R-:W-:Y:S01]  /*0000*/  LDC R1, c[0x0][0x37c] ;  /* 0x0000df00ff017b82 */ /* 0x000fe20000000800 */
[----:B------:R-:W0:Y:S07]  /*0010*/  S2R R0, SR_TID.X ;  /* 0x0000000000007919 */ /* 0x000e2e0000002100 */
[----:B------:R-:W0:Y:S01]  /*0020*/  S2UR UR4, SR_CTAID.X ;  /* 0x00000000000479c3 */ /* 0x000e220000002500 */
[----:B------:R-:W1:Y:S07]  /*0030*/  LDCU UR5, c[0x0][0x388] ;  /* 0x00007100ff0577ac */ /* 0x000e6e0008000800 */
[----:B------:R-:W0:Y:S02]  /*0040*/  LDC R7, c[0x0][0x360] ;  /* 0x0000d800ff077b82 */ /* 0x000e240000000800 */
[----:B0-----:R-:W-:-:S05]  /*0050*/  IMAD R7, R7, UR4, R0 ;  /* 0x0000000407077c24 */ /* 0x001fca000f8e0200 */
[----:B-1----:R-:W-:-:S13]  /*0060*/  ISETP.GE.AND P0, PT, R7, UR5, PT ;  /* 0x0000000507007c0c */ /* 0x002fda000bf06270 */
[----:B------:R-:W-:Y:S05]  /*0070*/  @P0 EXIT ;  /* 0x000000000000094d */ /* 0x000fea0003800000 */
[----:B------:R-:W0:Y:S01]  /*0080*/  LDC.64 R2, c[0x0][0x380] ;  /* 0x0000e000ff027b82 */ /* 0x000e220000000a00 */
[----:B------:R-:W1:Y:S07]  /*0090*/  LDCU.64 UR4, c[0x0][0x358] ;  /* 0x00006b00ff0477ac */ /* 0x000e6e0008000a00 */
[----:B------:R-:W2:Y:S01]  /*00a0*/  LDC.64 R4, c[0x4][0x10] ;  /* 0x01000400ff047b82 */ /* 0x000ea20000000a00 */
[----:B0-----:R-:W-:-:S06]  /*00b0*/  IMAD.WIDE R2, R7, 0x4, R2 ;  /* 0x0000000407027825 */ /* 0x001fcc00078e0202 */
[----:B-1----:R-:W3:Y:S01]  /*00c0*/  LDG.E R3, desc[UR4][R2.64] ;  /* 0x0000000402037981 */ /* 0x002ee2000c1e1900 */
[----:B--2---:R-:W-:-:S05]  /*00d0*/  IMAD.WIDE R4, R7, 0x4, R4 ;  /* 0x0000000407047825 */ /* 0x004fca00078e0204 */
[----:B---3--:R-:W-:Y:S01]  /*00e0*/  STG.E.STRONG.SYS desc[UR4][R4.64], R3 ;  /* 0x0000000304007986 */ /* 0x008fe2000c115904 */
[----:B------:R-:W-:Y:S05]  /*00f0*/  EXIT ;  /* 0x000000000000794d */ /* 0x000fea0003800000 */
.L_x_10:
        /* <DEDUP_REMOVED lines=16> */
.L_x_16:


//--------------------- .text._Z7setReqsPii       --------------------------
	.section	.text._Z7setReqsPii,"ax",@progbits
	.align	128
        .global         _Z7setReqsPii
        .type           _Z7setReqsPii,@function
        .size           _Z7setReqsPii,(.L_x_17 - _Z7setReqsPii)
        .other          _Z7setReqsPii,@"STO_CUDA_ENTRY STV_DEFAULT"
_Z7setReqsPii:
.text._Z7setReqsPii:
[----:B------:R-:W-:Y:S01]  /*0000*/  LDC R1, c[0x0][0x37c] ;  /* 0x0000df00ff017b82 */ /* 0x000fe20000000800 */
[----:B------:R-:W0:Y:S07]  /*0010*/  S2R R0, SR_TID.X ;  /* 0x0000000000007919 */ /* 0x000e2e0000002100 */
[----:B------:R-:W0:Y:S01]  /*0020*/  S2UR UR5, SR_CTAID.X ;  /* 0x00000000000579c3 */ /* 0x000e220000002500 */
[----:B------:R-:W1:Y:S07]  /*0030*/  LDCU UR4, c[0x0][0x388] ;  /* 0x00007100ff0477ac */ /* 0x000e6e0008000800 */
[----:B------:R-:W0:Y:S01]  /*0040*/  LDC R7, c[0x0][0x360] ;  /* 0x0000d800ff077b82 */ /* 0x000e220000000800 */
[----:B-1----:R-:W-:Y:S01]  /*0050*/  USHF.L.U32 UR4, UR4, 0x3, URZ ;  /* 0x0000000304047899 */ /* 0x002fe200080006ff */
[----:B0-----:R-:W-:-:S05]  /*0060*/  IMAD R7, R7, UR5, R0 ;  /* 0x0000000507077c24 */ /* 0x001fca000f8e0200 */
[----:B------:R-:W-:-:S13]  /*0070*/  ISETP.GE.AND P0, PT, R7, UR4, PT ;  /* 0x0000000407007c0c */ /* 0x000fda000bf06270 */
        /* <DEDUP_REMOVED lines=9> */
.L_x_11:
        /* <DEDUP_REMOVED lines=15> */
.L_x_17:


//--------------------- .text._Z10setAllTruePbi   --------------------------
	.section	.text._Z10setAllTruePbi,"ax",@progbits
	.align	128
        .global         _Z10setAllTruePbi
        .type           _Z10setAllTruePbi,@function
        .size           _Z10setAllTruePbi,(.L_x_18 - _Z10setAllTruePbi)
        .other          _Z10setAllTruePbi,@"STO_CUDA_ENTRY STV_DEFAULT"
_Z10setAllTruePbi:
.text._Z10setAllTruePbi:
        /* <DEDUP_REMOVED lines=8> */
[----:B------:R-:W0:Y:S01]  /*0080*/  LDCU.64 UR6, c[0x0][0x380] ;  /* 0x00007000ff0677ac */ /* 0x000e220008000a00 */
[----:B------:R-:W-:Y:S01]  /*0090*/  IMAD.MOV.U32 R4, RZ, RZ, 0x1 ;  /* 0x00000001ff047424 */ /* 0x000fe200078e00ff */
[----:B------:R-:W1:Y:S01]  /*00a0*/  LDCU.64 UR4, c[0x0][0x358] ;  /* 0x00006b00ff0477ac */ /* 0x000e620008000a00 */
[----:B0-----:R-:W-:-:S04]  /*00b0*/  IADD3 R2, P0, PT, R0, UR6, RZ ;  /* 0x0000000600027c10 */ /* 0x001fc8000ff1e0ff */
[----:B------:R-:W-:Y:S02]  /*00c0*/  LEA.HI.X.SX32 R3, R0, UR7, 0x1, P0 ;  /* 0x0000000700037c11 */ /* 0x000fe400080f0eff */
[----:B------:R-:W-:-:S05]  /*00d0*/  PRMT R0, R4, 0x7610, R0 ;  /* 0x0000761004007816 */ /* 0x000fca0000000000 */
[----:B-1----:R-:W-:Y:S01]  /*00e0*/  STG.E.U8 desc[UR4][R2.64], R0 ;  /* 0x0000000002007986 */ /* 0x002fe2000c101104 */
[----:B------:R-:W-:Y:S05]  /*00f0*/  EXIT ;  /* 0x000000000000794d */ /* 0x000fea0003800000 */
.L_x_12:
        /* <DEDUP_REMOVED lines=16> */
.L_x_18:


//--------------------- .text._Z12setAllZeroesi   --------------------------
	.section	.text._Z12setAllZeroesi,"ax",@progbits
	.align	128
        .global         _Z12setAllZeroesi
        .type           _Z12setAllZeroesi,@function
        .size           _Z12setAllZeroesi,(.L_x_19 - _Z12setAllZeroesi)
        .other          _Z12setAllZeroesi,@"STO_CUDA_ENTRY STV_DEFAULT"
_Z12setAllZeroesi:
.text._Z12setAllZeroesi:
        /* <DEDUP_REMOVED lines=9> */
[----:B------:R-:W1:Y:S01]  /*0090*/  LDCU.64 UR4, c[0x0][0x358] ;  /* 0x00006b00ff0477ac */ /* 0x000e620008000a00 */
[----:B0-----:R-:W-:-:S05]  /*00a0*/  IMAD.WIDE R2, R5, 0x4, R2 ;  /* 0x0000000405027825 */ /* 0x001fca00078e0202 */
[----:B-1----:R-:W-:Y:S01]  /*00b0*/  STG.E.STRONG.SYS desc[UR4][R2.64], RZ ;  /* 0x000000ff02007986 */ /* 0x002fe2000c115904 */
[----:B------:R-:W-:Y:S05]  /*00c0*/  EXIT ;  /* 0x000000000000794d */ /* 0x000fea0003800000 */
.L_x_13:
        /* <DEDUP_REMOVED lines=11> */
.L_x_19:


//--------------------- .text._Z5initCv           --------------------------
	.section	.text._Z5initCv,"ax",@progbits
	.align	128
        .global         _Z5initCv
        .type           _Z5initCv,@function
        .size           _Z5initCv,(.L_x_20 - _Z5initCv)
        .other          _Z5initCv,@"STO_CUDA_ENTRY STV_DEFAULT"
_Z5initCv:
.text._Z5initCv:
[----:B------:R-:W-:Y:S08]  /*0000*/  LDC R1, c[0x0][0x37c] ;  /* 0x0000df00ff017b82 */ /* 0x000ff00000000800 */
[----:B------:R-:W0:Y:S01]  /*0010*/  LDC.64 R2, c[0x4][0x18] ;  /* 0x01000600ff027b82 */ /* 0x000e220000000a00 */
[----:B------:R-:W0:Y:S02]  /*0020*/  LDCU.64 UR4, c[0x0][0x358] ;  /* 0x00006b00ff0477ac */ /* 0x000e240008000a00 */
[----:B0-----:R-:W-:Y:S01]  /*0030*/  STG.E.STRONG.SYS desc[UR4][R2.64], RZ ;  /* 0x000000ff02007986 */ /* 0x001fe2000c115904 */
[----:B------:R-:W-:Y:S05]  /*0040*/  EXIT ;  /* 0x000000000000794d */ /* 0x000fea0003800000 */
.L_x_14:
        /* <DEDUP_REMOVED lines=11> */
.L_x_20:


//--------------------- .nv.shared._Z6BookItPiS_Pb --------------------------
	.section	.nv.shared._Z6BookItPiS_Pb,"aw",@nobits
	.sectionflags	@""
	.align	4
.nv.shared._Z6BookItPiS_Pb:
	.zero		1028


//--------------------- .nv.shared.reserved.0     --------------------------
	.section	.nv.shared.reserved.0,"aw",@nobits
	.weak		__nv_reservedSMEM_offset_0_alias
	.size		__nv_reservedSMEM_offset_0_alias, 0, 64
	.other		__nv_reservedSMEM_offset_0_alias,@"STO_CUDA_RESERVED_SHARED STV_DEFAULT"
__nv_reservedSMEM_offset_0_alias:
	.zero		0
	.zero		64


//--------------------- .nv.global                --------------------------
	.section	.nv.global,"aw",@nobits
	.align	4
.nv.global:
	.type		d_counter1,@object
	.size		d_counter1,(reqs - d_counter1)
d_counter1:
	.zero		4
	.type		reqs,@object
	.size		reqs,(counts - reqs)
reqs:
	.zero		160000
	.type		counts,@object
	.size		counts,(huge_arr_vol - counts)
counts:
	.zero		10000000
	.type		huge_arr_vol,@object
	.size		huge_arr_vol,(.L_2 - huge_arr_vol)
huge_arr_vol:
	.zero		500000000
.L_2:


//--------------------- .nv.constant0._Z6BookItPiS_Pb --------------------------
	.section	.nv.constant0._Z6BookItPiS_Pb,"a",@progbits
	.sectionflags	@""
	.align	4
.nv.constant0._Z6BookItPiS_Pb:
	.zero		920


//--------------------- .nv.constant0._Z10setHugeArrPii --------------------------
	.section	.nv.constant0._Z10setHugeArrPii,"a",@progbits
	.sectionflags	@""
	.align	4
.nv.constant0._Z10setHugeArrPii:
	.zero		908


//--------------------- .nv.constant0._Z7setReqsPii --------------------------
	.section	.nv.constant0._Z7setReqsPii,"a",@progbits
	.sectionflags	@""
	.align	4
.nv.constant0._Z7setReqsPii:
	.zero		908


//--------------------- .nv.constant0._Z10setAllTruePbi --------------------------
	.section	.nv.constant0._Z10setAllTruePbi,"a",@progbits
	.sectionflags	@""
	.align	4
.nv.constant0._Z10setAllTruePbi:
	.zero		908


//--------------------- .nv.constant0._Z12setAllZeroesi --------------------------
	.section	.nv.constant0._Z12setAllZeroesi,"a",@progbits
	.sectionflags	@""
	.align	4
.nv.constant0._Z12setAllZeroesi:
	.zero		900


//--------------------- .nv.constant0._Z5initCv   --------------------------
	.section	.nv.constant0._Z5initCv,"a",@progbits
	.sectionflags	@""
	.align	4
.nv.constant0._Z5initCv:
	.zero		896


//--------------------- SYMBOLS --------------------------

	.type		.nv.reservedSmem.offset0,@object
	.size		.nv.reservedSmem.offset0,0x4
	.type		.nv.reservedSmem.cap,@object
	.size		.nv.reservedSmem.cap,0x4
